//
// Generated by NVIDIA NVVM Compiler
//
// Compiler Build ID: CL-36424714
// Cuda compilation tools, release 13.0, V13.0.88
// Based on NVVM 20.0.0
//

.version 9.0
.target sm_100
.address_size 64

	// .globl	_Z15conv_img_gpu_f3PfS_S_iii
.extern .shared .align 16 .b8 simg[];

.visible .entry _Z15conv_img_gpu_f3PfS_S_iii(
	.param .u64 .ptr .align 1 _Z15conv_img_gpu_f3PfS_S_iii_param_0,
	.param .u64 .ptr .align 1 _Z15conv_img_gpu_f3PfS_S_iii_param_1,
	.param .u64 .ptr .align 1 _Z15conv_img_gpu_f3PfS_S_iii_param_2,
	.param .u32 _Z15conv_img_gpu_f3PfS_S_iii_param_3,
	.param .u32 _Z15conv_img_gpu_f3PfS_S_iii_param_4,
	.param .u32 _Z15conv_img_gpu_f3PfS_S_iii_param_5
)
{
	.reg .pred 	%p<18>;
	.reg .b32 	%r<72>;
	.reg .b32 	%f<115>;
	.reg .b64 	%rd<27>;

	ld.param.u64 	%rd10, [_Z15conv_img_gpu_f3PfS_S_iii_param_0];
	ld.param.u64 	%rd11, [_Z15conv_img_gpu_f3PfS_S_iii_param_1];
	ld.param.u64 	%rd9, [_Z15conv_img_gpu_f3PfS_S_iii_param_2];
	ld.param.u32 	%r30, [_Z15conv_img_gpu_f3PfS_S_iii_param_3];
	ld.param.u32 	%r31, [_Z15conv_img_gpu_f3PfS_S_iii_param_4];
	ld.param.u32 	%r29, [_Z15conv_img_gpu_f3PfS_S_iii_param_5];
	cvta.to.global.u64 	%rd1, %rd10;
	cvta.to.global.u64 	%rd2, %rd11;
	mov.u32 	%r1, %tid.x;
	sub.s32 	%r32, %r30, %r29;
	sub.s32 	%r33, %r31, %r29;
	mad.lo.s32 	%r34, %r33, %r32, %r33;
	add.s32 	%r35, %r32, %r34;
	add.s32 	%r2, %r35, 1;
	setp.ge.s32 	%p1, %r1, %r2;
	setp.eq.s32 	%p2, %r29, 0;
	or.pred  	%p3, %p1, %p2;
	@%p3 bra 	$L__BB0_6;
	mul.lo.s32 	%r37, %r29, %r29;
	mul.lo.s32 	%r3, %r37, %r1;
	max.u32 	%r4, %r37, 1;
	setp.lt.u32 	%p4, %r37, 4;
	mov.b32 	%r66, 0;
	@%p4 bra 	$L__BB0_4;
	and.b32  	%r66, %r4, -4;
	neg.s32 	%r65, %r66;
	mul.wide.u32 	%rd12, %r3, 4;
	add.s64 	%rd13, %rd12, %rd1;
	add.s64 	%rd25, %rd13, 8;
	shl.b32 	%r38, %r3, 2;
	mov.u32 	%r39, simg;
	add.s32 	%r40, %r38, %r39;
	add.s32 	%r64, %r40, 8;
$L__BB0_3:
	ld.global.f32 	%f13, [%rd25+-8];
	st.shared.f32 	[%r64+-8], %f13;
	ld.global.f32 	%f14, [%rd25+-4];
	st.shared.f32 	[%r64+-4], %f14;
	ld.global.f32 	%f15, [%rd25];
	st.shared.f32 	[%r64], %f15;
	ld.global.f32 	%f16, [%rd25+4];
	st.shared.f32 	[%r64+4], %f16;
	add.s32 	%r65, %r65, 4;
	add.s64 	%rd25, %rd25, 16;
	add.s32 	%r64, %r64, 16;
	setp.ne.s32 	%p5, %r65, 0;
	@%p5 bra 	$L__BB0_3;
$L__BB0_4:
	and.b32  	%r41, %r4, 1;
	setp.eq.b32 	%p6, %r41, 1;
	not.pred 	%p7, %p6;
	@%p7 bra 	$L__BB0_6;
	add.s32 	%r42, %r66, %r3;
	mul.wide.u32 	%rd14, %r42, 4;
	add.s64 	%rd15, %rd1, %rd14;
	ld.global.f32 	%f17, [%rd15];
	shl.b32 	%r43, %r42, 2;
	mov.u32 	%r44, simg;
	add.s32 	%r45, %r44, %r43;
	st.shared.f32 	[%r45], %f17;
$L__BB0_6:
	setp.ge.s32 	%p8, %r1, %r2;
	bar.sync 	0;
	@%p8 bra 	$L__BB0_20;
	setp.eq.s32 	%p9, %r29, 0;
	mov.f32 	%f114, 0f00000000;
	@%p9 bra 	$L__BB0_19;
	mul.lo.s32 	%r47, %r29, %r29;
	mul.lo.s32 	%r13, %r47, %r1;
	max.u32 	%r14, %r47, 1;
	and.b32  	%r15, %r14, 13;
	setp.lt.u32 	%p10, %r47, 16;
	mov.f32 	%f114, 0f00000000;
	mov.b32 	%r70, 0;
	@%p10 bra 	$L__BB0_11;
	and.b32  	%r70, %r14, -16;
	neg.s32 	%r68, %r70;
	shl.b32 	%r48, %r13, 2;
	mov.u32 	%r49, simg;
	add.s32 	%r50, %r48, %r49;
	add.s32 	%r67, %r50, 32;
	add.s64 	%rd26, %rd2, 32;
	mov.f32 	%f114, 0f00000000;
$L__BB0_10:
	.pragma "nounroll";
	ld.shared.f32 	%f22, [%r67+-32];
	ld.global.f32 	%f23, [%rd26+-32];
	fma.rn.f32 	%f24, %f22, %f23, %f114;
	ld.shared.f32 	%f25, [%r67+-28];
	ld.global.f32 	%f26, [%rd26+-28];
	fma.rn.f32 	%f27, %f25, %f26, %f24;
	ld.shared.f32 	%f28, [%r67+-24];
	ld.global.f32 	%f29, [%rd26+-24];
	fma.rn.f32 	%f30, %f28, %f29, %f27;
	ld.shared.f32 	%f31, [%r67+-20];
	ld.global.f32 	%f32, [%rd26+-20];
	fma.rn.f32 	%f33, %f31, %f32, %f30;
	ld.shared.f32 	%f34, [%r67+-16];
	ld.global.f32 	%f35, [%rd26+-16];
	fma.rn.f32 	%f36, %f34, %f35, %f33;
	ld.shared.f32 	%f37, [%r67+-12];
	ld.global.f32 	%f38, [%rd26+-12];
	fma.rn.f32 	%f39, %f37, %f38, %f36;
	ld.shared.f32 	%f40, [%r67+-8];
	ld.global.f32 	%f41, [%rd26+-8];
	fma.rn.f32 	%f42, %f40, %f41, %f39;
	ld.shared.f32 	%f43, [%r67+-4];
	ld.global.f32 	%f44, [%rd26+-4];
	fma.rn.f32 	%f45, %f43, %f44, %f42;
	ld.shared.f32 	%f46, [%r67];
	ld.global.f32 	%f47, [%rd26];
	fma.rn.f32 	%f48, %f46, %f47, %f45;
	ld.shared.f32 	%f49, [%r67+4];
	ld.global.f32 	%f50, [%rd26+4];
	fma.rn.f32 	%f51, %f49, %f50, %f48;
	ld.shared.f32 	%f52, [%r67+8];
	ld.global.f32 	%f53, [%rd26+8];
	fma.rn.f32 	%f54, %f52, %f53, %f51;
	ld.shared.f32 	%f55, [%r67+12];
	ld.global.f32 	%f56, [%rd26+12];
	fma.rn.f32 	%f57, %f55, %f56, %f54;
	ld.shared.f32 	%f58, [%r67+16];
	ld.global.f32 	%f59, [%rd26+16];
	fma.rn.f32 	%f60, %f58, %f59, %f57;
	ld.shared.f32 	%f61, [%r67+20];
	ld.global.f32 	%f62, [%rd26+20];
	fma.rn.f32 	%f63, %f61, %f62, %f60;
	ld.shared.f32 	%f64, [%r67+24];
	ld.global.f32 	%f65, [%rd26+24];
	fma.rn.f32 	%f66, %f64, %f65, %f63;
	ld.shared.f32 	%f67, [%r67+28];
	ld.global.f32 	%f68, [%rd26+28];
	fma.rn.f32 	%f114, %f67, %f68, %f66;
	add.s32 	%r68, %r68, 16;
	add.s32 	%r67, %r67, 64;
	add.s64 	%rd26, %rd26, 64;
	setp.ne.s32 	%p11, %r68, 0;
	@%p11 bra 	$L__BB0_10;
$L__BB0_11:
	setp.eq.s32 	%p12, %r15, 0;
	@%p12 bra 	$L__BB0_19;
	and.b32  	%r24, %r14, 5;
	setp.lt.u32 	%p13, %r15, 8;
	@%p13 bra 	$L__BB0_14;
	add.s32 	%r51, %r70, %r13;
	shl.b32 	%r52, %r51, 2;
	mov.u32 	%r53, simg;
	add.s32 	%r54, %r53, %r52;
	ld.shared.f32 	%f70, [%r54];
	mul.wide.u32 	%rd16, %r70, 4;
	add.s64 	%rd17, %rd2, %rd16;
	ld.global.f32 	%f71, [%rd17];
	fma.rn.f32 	%f72, %f70, %f71, %f114;
	ld.shared.f32 	%f73, [%r54+4];
	ld.global.f32 	%f74, [%rd17+4];
	fma.rn.f32 	%f75, %f73, %f74, %f72;
	ld.shared.f32 	%f76, [%r54+8];
	ld.global.f32 	%f77, [%rd17+8];
	fma.rn.f32 	%f78, %f76, %f77, %f75;
	ld.shared.f32 	%f79, [%r54+12];
	ld.global.f32 	%f80, [%rd17+12];
	fma.rn.f32 	%f81, %f79, %f80, %f78;
	ld.shared.f32 	%f82, [%r54+16];
	ld.global.f32 	%f83, [%rd17+16];
	fma.rn.f32 	%f84, %f82, %f83, %f81;
	ld.shared.f32 	%f85, [%r54+20];
	ld.global.f32 	%f86, [%rd17+20];
	fma.rn.f32 	%f87, %f85, %f86, %f84;
	ld.shared.f32 	%f88, [%r54+24];
	ld.global.f32 	%f89, [%rd17+24];
	fma.rn.f32 	%f90, %f88, %f89, %f87;
	ld.shared.f32 	%f91, [%r54+28];
	ld.global.f32 	%f92, [%rd17+28];
	fma.rn.f32 	%f114, %f91, %f92, %f90;
	add.s32 	%r70, %r70, 8;
$L__BB0_14:
	setp.eq.s32 	%p14, %r24, 0;
	@%p14 bra 	$L__BB0_19;
	setp.lt.u32 	%p15, %r24, 4;
	@%p15 bra 	$L__BB0_17;
	add.s32 	%r55, %r70, %r13;
	shl.b32 	%r56, %r55, 2;
	mov.u32 	%r57, simg;
	add.s32 	%r58, %r57, %r56;
	ld.shared.f32 	%f94, [%r58];
	mul.wide.u32 	%rd18, %r70, 4;
	add.s64 	%rd19, %rd2, %rd18;
	ld.global.f32 	%f95, [%rd19];
	fma.rn.f32 	%f96, %f94, %f95, %f114;
	ld.shared.f32 	%f97, [%r58+4];
	ld.global.f32 	%f98, [%rd19+4];
	fma.rn.f32 	%f99, %f97, %f98, %f96;
	ld.shared.f32 	%f100, [%r58+8];
	ld.global.f32 	%f101, [%rd19+8];
	fma.rn.f32 	%f102, %f100, %f101, %f99;
	ld.shared.f32 	%f103, [%r58+12];
	ld.global.f32 	%f104, [%rd19+12];
	fma.rn.f32 	%f114, %f103, %f104, %f102;
	add.s32 	%r70, %r70, 4;
$L__BB0_17:
	and.b32  	%r59, %r14, 1;
	setp.eq.b32 	%p16, %r59, 1;
	not.pred 	%p17, %p16;
	@%p17 bra 	$L__BB0_19;
	add.s32 	%r60, %r70, %r13;
	shl.b32 	%r61, %r60, 2;
	mov.u32 	%r62, simg;
	add.s32 	%r63, %r62, %r61;
	ld.shared.f32 	%f105, [%r63];
	mul.wide.u32 	%rd20, %r70, 4;
	add.s64 	%rd21, %rd2, %rd20;
	ld.global.f32 	%f106, [%rd21];
	fma.rn.f32 	%f114, %f105, %f106, %f114;
$L__BB0_19:
	cvta.to.global.u64 	%rd22, %rd9;
	mul.wide.u32 	%rd23, %r1, 4;
	add.s64 	%rd24, %rd22, %rd23;
	st.global.f32 	[%rd24], %f114;
$L__BB0_20:
	ret;

}


// ===== COMPILED SASS (sm_100) =====

	.target	sm_100

	.elftype	@"ET_EXEC"


//--------------------- .note.nv.tkinfo           --------------------------
	.section	.note.nv.tkinfo,"",@"SHT_NOTE"
	.sectionflags	@"SHF_NOTE_NV_TKINFO"
	.tkinfo
        /*0018*/ 	.word	0x00000002
        /*0030*/ 	.string	""
        /*0030*/ 	.string	"ptxas"
        /*0030*/ 	.string	"Cuda compilation tools, release 13.0, V13.0.88"
        /*0030*/ 	.string	"Build cuda_13.0.r13.0/compiler.36424714_0"
        /*0030*/ 	.string	"-arch sm_100 -m 64 "



//--------------------- .note.nv.cuinfo           --------------------------
	.section	.note.nv.cuinfo,"",@"SHT_NOTE"
	.sectionflags	@"SHF_NOTE_NV_CUINFO"
        /*0018*/ 	.short	0x0002
        /*001a*/ 	.short	0x0064
        /*001c*/ 	.short	0x0082
	.zero		2


//--------------------- .nv.info                  --------------------------
	.section	.nv.info,"",@"SHT_CUDA_INFO"
	.align	4


	//----- nvinfo : EIATTR_REGCOUNT
	.align		4
        /*0000*/ 	.byte	0x04, 0x2f
        /*0002*/ 	.short	(.L_1 - .L_0)
	.align		4
.L_0:
        /*0004*/ 	.word	index@(_Z15conv_img_gpu_f3PfS_S_iii)
        /*0008*/ 	.word	0x00000020


	//----- nvinfo : EIATTR_FRAME_SIZE
	.align		4
.L_1:
        /*000c*/ 	.byte	0x04, 0x11
        /*000e*/ 	.short	(.L_3 - .L_2)
	.align		4
.L_2:
        /*0010*/ 	.word	index@(_Z15conv_img_gpu_f3PfS_S_iii)
        /*0014*/ 	.word	0x00000000


	//----- nvinfo : EIATTR_MIN_STACK_SIZE
	.align		4
.L_3:
        /*0018*/ 	.byte	0x04, 0x12
        /*001a*/ 	.short	(.L_5 - .L_4)
	.align		4
.L_4:
        /*001c*/ 	.word	index@(_Z15conv_img_gpu_f3PfS_S_iii)
        /*0020*/ 	.word	0x00000000
.L_5:


//--------------------- .nv.compat                --------------------------
	.section	.nv.compat,"",@"SHT_CUDA_COMPAT_INFO"
	.align	4
        /*0000*/ 	.byte	0x02, 0x09, 0x00, 0x00, 0x02, 0x02, 0x01, 0x00, 0x02, 0x05, 0x05, 0x00, 0x03, 0x07, 0x01, 0x01
        /*0010*/ 	.byte	0x02, 0x03, 0x00, 0x00, 0x02, 0x06, 0x01, 0x00, 0x04, 0x0b, 0x08, 0x00, 0x09, 0x00, 0x00, 0x00
        /*0020*/ 	.byte	0x00, 0x00, 0x00, 0x00


//--------------------- .nv.info._Z15conv_img_gpu_f3PfS_S_iii --------------------------
	.section	.nv.info._Z15conv_img_gpu_f3PfS_S_iii,"",@"SHT_CUDA_INFO"
	.sectionflags	@""
	.align	4


	//----- nvinfo : EIATTR_CUDA_API_VERSION
	.align		4
        /*0000*/ 	.byte	0x04, 0x37
        /*0002*/ 	.short	(.L_7 - .L_6)
.L_6:
        /*0004*/ 	.word	0x00000082


	//----- nvinfo : EIATTR_KPARAM_INFO
	.align		4
.L_7:
        /*0008*/ 	.byte	0x04, 0x17
        /*000a*/ 	.short	(.L_9 - .L_8)
.L_8:
        /*000c*/ 	.word	0x00000000
        /*0010*/ 	.short	0x0005
        /*0012*/ 	.short	0x0020
        /*0014*/ 	.byte	0x00, 0xf0, 0x11, 0x00


	//----- nvinfo : EIATTR_KPARAM_INFO
	.align		4
.L_9:
        /*0018*/ 	.byte	0x04, 0x17
        /*001a*/ 	.short	(.L_11 - .L_10)
.L_10:
        /*001c*/ 	.word	0x00000000
        /*0020*/ 	.short	0x0004
        /*0022*/ 	.short	0x001c
        /*0024*/ 	.byte	0x00, 0xf0, 0x11, 0x00


	//----- nvinfo : EIATTR_KPARAM_INFO
	.align		4
.L_11:
        /*0028*/ 	.byte	0x04, 0x17
        /*002a*/ 	.short	(.L_13 - .L_12)
.L_12:
        /*002c*/ 	.word	0x00000000
        /*0030*/ 	.short	0x0003
        /*0032*/ 	.short	0x0018
        /*0034*/ 	.byte	0x00, 0xf0, 0x11, 0x00


	//----- nvinfo : EIATTR_KPARAM_INFO
	.align		4
.L_13:
        /*0038*/ 	.byte	0x04, 0x17
        /*003a*/ 	.short	(.L_15 - .L_14)
.L_14:
        /*003c*/ 	.word	0x00000000
        /*0040*/ 	.short	0x0002
        /*0042*/ 	.short	0x0010
        /*0044*/ 	.byte	0x00, 0xf5, 0x21, 0x00


	//----- nvinfo : EIATTR_KPARAM_INFO
	.align		4
.L_15:
        /*0048*/ 	.byte	0x04, 0x17
        /*004a*/ 	.short	(.L_17 - .L_16)
.L_16:
        /*004c*/ 	.word	0x00000000
        /*0050*/ 	.short	0x0001
        /*0052*/ 	.short	0x0008
        /*0054*/ 	.byte	0x00, 0xf5, 0x21, 0x00


	//----- nvinfo : EIATTR_KPARAM_INFO
	.align		4
.L_17:
        /*0058*/ 	.byte	0x04, 0x17
        /*005a*/ 	.short	(.L_19 - .L_18)
.L_18:
        /*005c*/ 	.word	0x00000000
        /*0060*/ 	.short	0x0000
        /*0062*/ 	.short	0x0000
        /*0064*/ 	.byte	0x00, 0xf5, 0x21, 0x00


	//----- nvinfo : EIATTR_SPARSE_MMA_MASK
	.align		4
.L_19:
        /*0068*/ 	.byte	0x03, 0x50
        /*006a*/ 	.short	0x0000


	//----- nvinfo : EIATTR_MAXREG_COUNT
	.align		4
        /*006c*/ 	.byte	0x03, 0x1b
        /*006e*/ 	.short	0x00ff


	//----- nvinfo : EIATTR_NUM_BARRIERS
	.align		4
        /*0070*/ 	.byte	0x02, 0x4c
        /*0072*/ 	.byte	0x01
	.zero		1


	//----- nvinfo : EIATTR_MERCURY_ISA_VERSION
	.align		4
        /*0074*/ 	.byte	0x03, 0x5f
        /*0076*/ 	.short	0x0101


	//----- nvinfo : EIATTR_VRC_CTA_INIT_COUNT
	.align		4
        /*0078*/ 	.byte	0x02, 0x4a
	.zero		1
	.zero		1


	//----- nvinfo : EIATTR_EXIT_INSTR_OFFSETS
	.align		4
        /*007c*/ 	.byte	0x04, 0x1c
        /*007e*/ 	.short	(.L_21 - .L_20)


	//   ....[0]....
.L_20:
        /*0080*/ 	.word	0x00000840


	//   ....[1]....
        /*0084*/ 	.word	0x000011d0


	//----- nvinfo : EIATTR_CRS_STACK_SIZE
	.align		4
.L_21:
        /*0088*/ 	.byte	0x04, 0x1e
        /*008a*/ 	.short	(.L_23 - .L_22)
.L_22:
        /*008c*/ 	.word	0x00000000


	//----- nvinfo : EIATTR_CBANK_PARAM_SIZE
	.align		4
.L_23:
        /*0090*/ 	.byte	0x03, 0x19
        /*0092*/ 	.short	0x0024


	//----- nvinfo : EIATTR_PARAM_CBANK
	.align		4
        /*0094*/ 	.byte	0x04, 0x0a
        /*0096*/ 	.short	(.L_25 - .L_24)
	.align		4
.L_24:
        /*0098*/ 	.word	index@(.nv.constant0._Z15conv_img_gpu_f3PfS_S_iii)
        /*009c*/ 	.short	0x0380
        /*009e*/ 	.short	0x0024


	//----- nvinfo : EIATTR_SW_WAR
	.align		4
.L_25:
        /*00a0*/ 	.byte	0x04, 0x36
        /*00a2*/ 	.short	(.L_27 - .L_26)
.L_26:
        /*00a4*/ 	.word	0x00000008
.L_27:


//--------------------- .nv.callgraph             --------------------------
	.section	.nv.callgraph,"",@"SHT_CUDA_CALLGRAPH"
	.align	4
	.sectionentsize	8
	.align		4
        /*0000*/ 	.word	0x00000000
	.align		4
        /*0004*/ 	.word	0xffffffff
	.align		4
        /*0008*/ 	.word	0x00000000
	.align		4
        /*000c*/ 	.word	0xfffffffe
	.align		4
        /*0010*/ 	.word	0x00000000
	.align		4
        /*0014*/ 	.word	0xfffffffd
	.align		4
        /*0018*/ 	.word	0x00000000
	.align		4
        /*001c*/ 	.word	0xfffffffc


//--------------------- .text._Z15conv_img_gpu_f3PfS_S_iii --------------------------
	.section	.text._Z15conv_img_gpu_f3PfS_S_iii,"ax",@progbits
	.align	128
        .global         _Z15conv_img_gpu_f3PfS_S_iii
        .type           _Z15conv_img_gpu_f3PfS_S_iii,@function
        .size           _Z15conv_img_gpu_f3PfS_S_iii,(.L_x_12 - _Z15conv_img_gpu_f3PfS_S_iii)
        .other          _Z15conv_img_gpu_f3PfS_S_iii,@"STO_CUDA_ENTRY STV_DEFAULT"
_Z15conv_img_gpu_f3PfS_S_iii:
.text._Z15conv_img_gpu_f3PfS_S_iii:
[----:B------:R-:W-:Y:S08]  /*0000*/  LDC R1, c[0x0][0x37c] ;  /* 0x0000df00ff017b82 */ /* 0x000ff00000000800 */
[----:B------:R-:W0:Y:S01]  /*0010*/  LDC R2, c[0x0][0x3a0] ;  /* 0x0000e800ff027b82 */ /* 0x000e220000000800 */
[----:B------:R-:W0:Y:S01]  /*0020*/  LDCU.64 UR4, c[0x0][0x398] ;  /* 0x00007300ff0477ac */ /* 0x000e220008000a00 */
[----:B------:R-:W1:Y:S01]  /*0030*/  S2R R0, SR_TID.X ;  /* 0x0000000000007919 */ /* 0x000e620000002100 */
[----:B------:R-:W-:Y:S01]  /*0040*/  BSSY.RECONVERGENT B0, `(.L_x_0) ;  /* 0x000007d000007945 */ /* 0x000fe20003800200 */
[----:B------:R-:W2:Y:S01]  /*0050*/  LDCU.64 UR8, c[0x0][0x358] ;  /* 0x00006b00ff0877ac */ /* 0x000ea20008000a00 */
[----:B0-----:R-:W-:-:S02]  /*0060*/  IADD3 R3, PT, PT, -R2, UR4, RZ ;  /* 0x0000000402037c10 */ /* 0x001fc4000fffe1ff */
[C---:B------:R-:W-:Y:S02]  /*0070*/  IADD3 R4, PT, PT, -R2.reuse, UR5, RZ ;  /* 0x0000000502047c10 */ /* 0x040fe4000fffe1ff */
[----:B------:R-:W-:-:S03]  /*0080*/  ISETP.NE.AND P1, PT, R2, RZ, PT ;  /* 0x000000ff0200720c */ /* 0x000fc60003f25270 */
[----:B------:R-:W-:-:S05]  /*0090*/  IMAD R4, R3, R4, R4 ;  /* 0x0000000403047224 */ /* 0x000fca00078e0204 */
[----:B------:R-:W-:-:S04]  /*00a0*/  IADD3 R3, PT, PT, R3, 0x1, R4 ;  /* 0x0000000103037810 */ /* 0x000fc80007ffe004 */
[----:B-1----:R-:W-:-:S13]  /*00b0*/  ISETP.GE.OR P0, PT, R0, R3, !P1 ;  /* 0x000000030000720c */ /* 0x002fda0004f06670 */
[----:B--2---:R-:W-:Y:S05]  /*00c0*/  @P0 BRA `(.L_x_1) ;  /* 0x0000000400d00947 */ /* 0x004fea0003800000 */
[----:B------:R-:W-:Y:S02]  /*00d0*/  IMAD R5, R2, R2, RZ ;  /* 0x0000000202057224 */ /* 0x000fe400078e02ff */
[----:B------:R-:W-:Y:S02]  /*00e0*/  IMAD.MOV.U32 R6, RZ, RZ, RZ ;  /* 0x000000ffff067224 */ /* 0x000fe400078e00ff */
[C---:B------:R-:W-:Y:S01]  /*00f0*/  IMAD R7, R5.reuse, R0, RZ ;  /* 0x0000000005077224 */ /* 0x040fe200078e02ff */
[C---:B------:R-:W-:Y:S02]  /*0100*/  ISETP.GE.U32.AND P0, PT, R5.reuse, 0x4, PT ;  /* 0x000000040500780c */ /* 0x040fe40003f06070 */
[----:B------:R-:W-:-:S11]  /*0110*/  VIMNMX.U32 R8, PT, PT, R5, 0x1, !PT ;  /* 0x0000000105087848 */ /* 0x000fd60007fe0000 */
[----:B------:R-:W-:Y:S05]  /*0120*/  @!P0 BRA `(.L_x_2) ;  /* 0x0000000400888947 */ /* 0x000fea0003800000 */
[----:B------:R-:W0:Y:S01]  /*0130*/  S2UR UR5, SR_CgaCtaId ;  /* 0x00000000000579c3 */ /* 0x000e220000008800 */
[----:B------:R-:W-:Y:S01]  /*0140*/  LOP3.LUT R6, R8, 0xfffffffc, RZ, 0xc0, !PT ;  /* 0xfffffffc08067812 */ /* 0x000fe200078ec0ff */
[----:B------:R-:W-:-:S04]  /*0150*/  UMOV UR4, 0x400 ;  /* 0x0000040000047882 */ /* 0x000fc80000000000 */
[----:B------:R-:W-:Y:S02]  /*0160*/  IMAD.MOV R9, RZ, RZ, -R6 ;  /* 0x000000ffff097224 */ /* 0x000fe400078e0a06 */
[----:B------:R-:W1:Y:S03]  /*0170*/  LDC.64 R4, c[0x0][0x380] ;  /* 0x0000e000ff047b82 */ /* 0x000e660000000a00 */
[----:B------:R-:W-:Y:S01]  /*0180*/  ISETP.GE.AND P0, PT, R9, RZ, PT ;  /* 0x000000ff0900720c */ /* 0x000fe20003f06270 */
[----:B0-----:R-:W-:-:S06]  /*0190*/  ULEA UR4, UR5, UR4, 0x18 ;  /* 0x0000000405047291 */ /* 0x001fcc000f8ec0ff */
[C---:B------:R-:W-:Y:S01]  /*01a0*/  LEA R10, R7.reuse, UR4, 0x2 ;  /* 0x00000004070a7c11 */ /* 0x040fe2000f8e10ff */
[----:B-1----:R-:W-:-:S04]  /*01b0*/  IMAD.WIDE.U32 R4, R7, 0x4, R4 ;  /* 0x0000000407047825 */ /* 0x002fc800078e0004 */
[----:B------:R-:W-:Y:S01]  /*01c0*/  VIADD R10, R10, 0x8 ;  /* 0x000000080a0a7836 */ /* 0x000fe20000000000 */
[----:B------:R-:W-:-:S04]  /*01d0*/  IADD3 R4, P2, PT, R4, 0x8, RZ ;  /* 0x0000000804047810 */ /* 0x000fc80007f5e0ff */
[----:B------:R-:W-:Y:S01]  /*01e0*/  IADD3.X R5, PT, PT, RZ, R5, RZ, P2, !PT ;  /* 0x00000005ff057210 */ /* 0x000fe200017fe4ff */
[----:B------:R-:W-:Y:S08]  /*01f0*/  @P0 BRA `(.L_x_3) ;  /* 0x0000000400140947 */ /* 0x000ff00003800000 */
[----:B------:R-:W-:Y:S01]  /*0200*/  IMAD.MOV R11, RZ, RZ, -R9 ;  /* 0x000000ffff0b7224 */ /* 0x000fe200078e0a09 */
[----:B------:R-:W-:-:S04]  /*0210*/  PLOP3.LUT P0, PT, PT, PT, PT, 0x80, 0x8 ;  /* 0x000000000008781c */ /* 0x000fc80003f0f070 */
[----:B------:R-:W-:-:S13]  /*0220*/  ISETP.GT.AND P2, PT, R11, 0xc, PT ;  /* 0x0000000c0b00780c */ /* 0x000fda0003f44270 */
[----:B------:R-:W-:Y:S05]  /*0230*/  @!P2 BRA `(.L_x_4) ;  /* 0x00000000009ca947 */ /* 0x000fea0003800000 */
[----:B------:R-:W-:-:S13]  /*0240*/  PLOP3.LUT P0, PT, PT, PT, PT, 0x8, 0x80 ;  /* 0x000000000080781c */ /* 0x000fda0003f0e170 */
.L_x_5:
[----:B------:R-:W2:Y:S04]  /*0250*/  LDG.E R11, desc[UR8][R4.64+-0x8] ;  /* 0xfffff808040b7981 */ /* 0x000ea8000c1e1900 */
[----:B------:R-:W3:Y:S04]  /*0260*/  LDG.E R13, desc[UR8][R4.64+-0x4] ;  /* 0xfffffc08040d7981 */ /* 0x000ee8000c1e1900 */
[----:B------:R-:W4:Y:S04]  /*0270*/  LDG.E R15, desc[UR8][R4.64] ;  /* 0x00000008040f7981 */ /* 0x000f28000c1e1900 */
[----:B------:R-:W5:Y:S04]  /*0280*/  LDG.E R17, desc[UR8][R4.64+0x4] ;  /* 0x0000040804117981 */ /* 0x000f68000c1e1900 */
        /* <DEDUP_REMOVED lines=11> */
[----:B------:R0:W5:Y:S01]  /*0340*/  LDG.E R22, desc[UR8][R4.64+0x34] ;  /* 0x0000340804167981 */ /* 0x000162000c1e1900 */
[----:B------:R-:W-:-:S04]  /*0350*/  IADD3 R9, PT, PT, R9, 0x10, RZ ;  /* 0x0000001009097810 */ /* 0x000fc80007ffe0ff */
[----:B------:R-:W-:Y:S02]  /*0360*/  ISETP.GE.AND P2, PT, R9, -0xc, PT ;  /* 0xfffffff40900780c */ /* 0x000fe40003f46270 */
[----:B0-----:R-:W-:-:S05]  /*0370*/  IADD3 R4, P3, PT, R4, 0x40, RZ ;  /* 0x0000004004047810 */ /* 0x001fca0007f7e0ff */
[----:B------:R-:W-:Y:S01]  /*0380*/  IMAD.X R5, RZ, RZ, R5, P3 ;  /* 0x000000ffff057224 */ /* 0x000fe200018e0605 */
[----:B--2---:R-:W-:Y:S04]  /*0390*/  STS [R10+-0x8], R11 ;  /* 0xfffff80b0a007388 */ /* 0x004fe80000000800 */
[----:B---3--:R-:W-:Y:S04]  /*03a0*/  STS [R10+-0x4], R13 ;  /* 0xfffffc0d0a007388 */ /* 0x008fe80000000800 */
[----:B----4-:R-:W-:Y:S04]  /*03b0*/  STS [R10], R15 ;  /* 0x0000000f0a007388 */ /* 0x010fe80000000800 */
[----:B-----5:R-:W-:Y:S04]  /*03c0*/  STS [R10+0x4], R17 ;  /* 0x000004110a007388 */ /* 0x020fe80000000800 */
[----:B------:R-:W-:Y:S04]  /*03d0*/  STS [R10+0x8], R19 ;  /* 0x000008130a007388 */ /* 0x000fe80000000800 */
        /* <DEDUP_REMOVED lines=10> */
[----:B------:R0:W-:Y:S02]  /*0480*/  STS [R10+0x34], R22 ;  /* 0x000034160a007388 */ /* 0x0001e40000000800 */
[----:B0-----:R-:W-:Y:S01]  /*0490*/  IADD3 R10, PT, PT, R10, 0x40, RZ ;  /* 0x000000400a0a7810 */ /* 0x001fe20007ffe0ff */
[----:B------:R-:W-:Y:S06]  /*04a0*/  @!P2 BRA `(.L_x_5) ;  /* 0xfffffffc0068a947 */ /* 0x000fec000383ffff */
.L_x_4:
[----:B------:R-:W-:-:S05]  /*04b0*/  IMAD.MOV R11, RZ, RZ, -R9 ;  /* 0x000000ffff0b7224 */ /* 0x000fca00078e0a09 */
[----:B------:R-:W-:-:S13]  /*04c0*/  ISETP.GT.AND P2, PT, R11, 0x4, PT ;  /* 0x000000040b00780c */ /* 0x000fda0003f44270 */
[----:B------:R-:W-:Y:S05]  /*04d0*/  @!P2 BRA `(.L_x_6) ;  /* 0x000000000054a947 */ /* 0x000fea0003800000 */
[----:B------:R-:W2:Y:S04]  /*04e0*/  LDG.E R11, desc[UR8][R4.64+-0x8] ;  /* 0xfffff808040b7981 */ /* 0x000ea8000c1e1900 */
[----:B------:R-:W3:Y:S04]  /*04f0*/  LDG.E R13, desc[UR8][R4.64+-0x4] ;  /* 0xfffffc08040d7981 */ /* 0x000ee8000c1e1900 */
[----:B------:R-:W4:Y:S04]  /*0500*/  LDG.E R15, desc[UR8][R4.64] ;  /* 0x00000008040f7981 */ /* 0x000f28000c1e1900 */
[----:B------:R-:W5:Y:S04]  /*0510*/  LDG.E R17, desc[UR8][R4.64+0x4] ;  /* 0x0000040804117981 */ /* 0x000f68000c1e1900 */
[----:B------:R-:W5:Y:S04]  /*0520*/  LDG.E R19, desc[UR8][R4.64+0x8] ;  /* 0x0000080804137981 */ /* 0x000f68000c1e1900 */
[----:B------:R-:W5:Y:S04]  /*0530*/  LDG.E R21, desc[UR8][R4.64+0xc] ;  /* 0x00000c0804157981 */ /* 0x000f68000c1e1900 */
[----:B------:R-:W5:Y:S04]  /*0540*/  LDG.E R23, desc[UR8][R4.64+0x10] ;  /* 0x0000100804177981 */ /* 0x000f68000c1e1900 */
[----:B------:R0:W5:Y:S01]  /*0550*/  LDG.E R25, desc[UR8][R4.64+0x14] ;  /* 0x0000140804197981 */ /* 0x000162000c1e1900 */
[----:B------:R-:W-:Y:S01]  /*0560*/  PLOP3.LUT P0, PT, PT, PT, PT, 0x8, 0x80 ;  /* 0x000000000080781c */ /* 0x000fe20003f0e170 */
[----:B------:R-:W-:Y:S01]  /*0570*/  VIADD R9, R9, 0x8 ;  /* 0x0000000809097836 */ /* 0x000fe20000000000 */
[----:B0-----:R-:W-:-:S04]  /*0580*/  IADD3 R4, P2, PT, R4, 0x20, RZ ;  /* 0x0000002004047810 */ /* 0x001fc80007f5e0ff */
[----:B------:R-:W-:Y:S01]  /*0590*/  IADD3.X R5, PT, PT, RZ, R5, RZ, P2, !PT ;  /* 0x00000005ff057210 */ /* 0x000fe200017fe4ff */
[----:B--2---:R-:W-:Y:S04]  /*05a0*/  STS [R10+-0x8], R11 ;  /* 0xfffff80b0a007388 */ /* 0x004fe80000000800 */
[----:B---3--:R-:W-:Y:S04]  /*05b0*/  STS [R10+-0x4], R13 ;  /* 0xfffffc0d0a007388 */ /* 0x008fe80000000800 */
[----:B----4-:R-:W-:Y:S04]  /*05c0*/  STS [R10], R15 ;  /* 0x0000000f0a007388 */ /* 0x010fe80000000800 */
[----:B-----5:R-:W-:Y:S04]  /*05d0*/  STS [R10+0x4], R17 ;  /* 0x000004110a007388 */ /* 0x020fe80000000800 */
[----:B------:R-:W-:Y:S04]  /*05e0*/  STS [R10+0x8], R19 ;  /* 0x000008130a007388 */ /* 0x000fe80000000800 */
[----:B------:R-:W-:Y:S04]  /*05f0*/  STS [R10+0xc], R21 ;  /* 0x00000c150a007388 */ /* 0x000fe80000000800 */
[----:B------:R-:W-:Y:S04]  /*0600*/  STS [R10+0x10], R23 ;  /* 0x000010170a007388 */ /* 0x000fe80000000800 */
[----:B------:R0:W-:Y:S02]  /*0610*/  STS [R10+0x14], R25 ;  /* 0x000014190a007388 */ /* 0x0001e40000000800 */
[----:B0-----:R-:W-:-:S07]  /*0620*/  IADD3 R10, PT, PT, R10, 0x20, RZ ;  /* 0x000000200a0a7810 */ /* 0x001fce0007ffe0ff */
.L_x_6:
[----:B------:R-:W-:-:S13]  /*0630*/  ISETP.NE.OR P0, PT, R9, RZ, P0 ;  /* 0x000000ff0900720c */ /* 0x000fda0000705670 */
[----:B------:R-:W-:Y:S05]  /*0640*/  @!P0 BRA `(.L_x_2) ;  /* 0x0000000000408947 */ /* 0x000fea0003800000 */
.L_x_3:
[----:B------:R-:W2:Y:S04]  /*0650*/  LDG.E R11, desc[UR8][R4.64+-0x8] ;  /* 0xfffff808040b7981 */ /* 0x000ea8000c1e1900 */
[----:B------:R-:W3:Y:S04]  /*0660*/  LDG.E R13, desc[UR8][R4.64+-0x4] ;  /* 0xfffffc08040d7981 */ /* 0x000ee8000c1e1900 */
[----:B------:R-:W4:Y:S04]  /*0670*/  LDG.E R15, desc[UR8][R4.64] ;  /* 0x00000008040f7981 */ /* 0x000f28000c1e1900 */
[----:B------:R0:W5:Y:S01]  /*0680*/  LDG.E R17, desc[UR8][R4.64+0x4] ;  /* 0x0000040804117981 */ /* 0x000162000c1e1900 */
[----:B------:R-:W-:Y:S01]  /*0690*/  VIADD R9, R9, 0x4 ;  /* 0x0000000409097836 */ /* 0x000fe20000000000 */
[----:B------:R-:W-:-:S04]  /*06a0*/  IADD3 R12, P2, PT, R4, 0x10, RZ ;  /* 0x00000010040c7810 */ /* 0x000fc80007f5e0ff */
[----:B------:R-:W-:Y:S02]  /*06b0*/  ISETP.NE.AND P0, PT, R9, RZ, PT ;  /* 0x000000ff0900720c */ /* 0x000fe40003f05270 */
[----:B------:R-:W-:Y:S02]  /*06c0*/  IADD3.X R19, PT, PT, RZ, R5, RZ, P2, !PT ;  /* 0x00000005ff137210 */ /* 0x000fe400017fe4ff */
[----:B0-----:R-:W-:-:S03]  /*06d0*/  MOV R4, R12 ;  /* 0x0000000c00047202 */ /* 0x001fc60000000f00 */
[----:B------:R-:W-:Y:S01]  /*06e0*/  IMAD.MOV.U32 R5, RZ, RZ, R19 ;  /* 0x000000ffff057224 */ /* 0x000fe200078e0013 */
[----:B--2---:R-:W-:Y:S04]  /*06f0*/  STS [R10+-0x8], R11 ;  /* 0xfffff80b0a007388 */ /* 0x004fe80000000800 */
[----:B---3--:R-:W-:Y:S04]  /*0700*/  STS [R10+-0x4], R13 ;  /* 0xfffffc0d0a007388 */ /* 0x008fe80000000800 */
[----:B----4-:R-:W-:Y:S04]  /*0710*/  STS [R10], R15 ;  /* 0x0000000f0a007388 */ /* 0x010fe80000000800 */
[----:B-----5:R0:W-:Y:S02]  /*0720*/  STS [R10+0x4], R17 ;  /* 0x000004110a007388 */ /* 0x0201e40000000800 */
[----:B0-----:R-:W-:Y:S01]  /*0730*/  VIADD R10, R10, 0x10 ;  /* 0x000000100a0a7836 */ /* 0x001fe20000000000 */
[----:B------:R-:W-:Y:S06]  /*0740*/  @P0 BRA `(.L_x_3) ;  /* 0xfffffffc00c00947 */ /* 0x000fec000383ffff */
.L_x_2:
[----:B------:R-:W-:-:S04]  /*0750*/  LOP3.LUT R8, R8, 0x1, RZ, 0xc0, !PT ;  /* 0x0000000108087812 */ /* 0x000fc800078ec0ff */
[----:B------:R-:W-:-:S13]  /*0760*/  ISETP.NE.U32.AND P0, PT, R8, 0x1, PT ;  /* 0x000000010800780c */ /* 0x000fda0003f05070 */
[----:B------:R-:W-:Y:S05]  /*0770*/  @P0 BRA `(.L_x_1) ;  /* 0x0000000000240947 */ /* 0x000fea0003800000 */
[----:B------:R-:W0:Y:S01]  /*0780*/  LDC.64 R4, c[0x0][0x380] ;  /* 0x0000e000ff047b82 */ /* 0x000e220000000a00 */
[----:B------:R-:W-:-:S05]  /*0790*/  IADD3 R7, PT, PT, R7, R6, RZ ;  /* 0x0000000607077210 */ /* 0x000fca0007ffe0ff */
[----:B0-----:R-:W-:-:S06]  /*07a0*/  IMAD.WIDE.U32 R4, R7, 0x4, R4 ;  /* 0x0000000407047825 */ /* 0x001fcc00078e0004 */
[----:B------:R-:W2:Y:S01]  /*07b0*/  LDG.E R4, desc[UR8][R4.64] ;  /* 0x0000000804047981 */ /* 0x000ea2000c1e1900 */
[----:B------:R-:W0:Y:S01]  /*07c0*/  S2UR UR5, SR_CgaCtaId ;  /* 0x00000000000579c3 */ /* 0x000e220000008800 */
[----:B------:R-:W-:Y:S02]  /*07d0*/  UMOV UR4, 0x400 ;  /* 0x0000040000047882 */ /* 0x000fe40000000000 */
[----:B0-----:R-:W-:-:S06]  /*07e0*/  ULEA UR4, UR5, UR4, 0x18 ;  /* 0x0000000405047291 */ /* 0x001fcc000f8ec0ff */
[----:B------:R-:W-:-:S05]  /*07f0*/  LEA R7, R7, UR4, 0x2 ;  /* 0x0000000407077c11 */ /* 0x000fca000f8e10ff */
[----:B--2---:R0:W-:Y:S02]  /*0800*/  STS [R7], R4 ;  /* 0x0000000407007388 */ /* 0x0041e40000000800 */
.L_x_1:
[----:B------:R-:W-:Y:S05]  /*0810*/  BSYNC.RECONVERGENT B0 ;  /* 0x0000000000007941 */ /* 0x000fea0003800200 */
.L_x_0:
[----:B------:R-:W-:Y:S01]  /*0820*/  BAR.SYNC.DEFER_BLOCKING 0x0 ;  /* 0x0000000000007b1d */ /* 0x000fe20000010000 */
[----:B------:R-:W-:-:S13]  /*0830*/  ISETP.GE.AND P0, PT, R0, R3, PT ;  /* 0x000000030000720c */ /* 0x000fda0003f06270 */
[----:B------:R-:W-:Y:S05]  /*0840*/  @P0 EXIT ;  /* 0x000000000000094d */ /* 0x000fea0003800000 */
[----:B------:R-:W-:Y:S01]  /*0850*/  IMAD.MOV.U32 R18, RZ, RZ, RZ ;  /* 0x000000ffff127224 */ /* 0x000fe200078e00ff */
[----:B------:R-:W-:Y:S06]  /*0860*/  @!P1 BRA `(.L_x_7) ;  /* 0x00000008004c9947 */ /* 0x000fec0003800000 */
[----:B0-----:R-:W-:Y:S02]  /*0870*/  IMAD R7, R2, R2, RZ ;  /* 0x0000000202077224 */ /* 0x001fe400078e02ff */
[----:B------:R-:W-:Y:S02]  /*0880*/  HFMA2 R18, -RZ, RZ, 0, 0 ;  /* 0x00000000ff127431 */ /* 0x000fe400000001ff */
[----:B------:R-:W-:Y:S01]  /*0890*/  IMAD.MOV.U32 R6, RZ, RZ, RZ ;  /* 0x000000ffff067224 */ /* 0x000fe200078e00ff */
[C---:B------:R-:W-:Y:S02]  /*08a0*/  ISETP.GE.U32.AND P0, PT, R7.reuse, 0x10, PT ;  /* 0x000000100700780c */ /* 0x040fe40003f06070 */
[C---:B------:R-:W-:Y:S01]  /*08b0*/  VIMNMX.U32 R5, PT, PT, R7.reuse, 0x1, !PT ;  /* 0x0000000107057848 */ /* 0x040fe20007fe0000 */
[----:B------:R-:W-:-:S03]  /*08c0*/  IMAD R7, R7, R0, RZ ;  /* 0x0000000007077224 */ /* 0x000fc600078e02ff */
[----:B------:R-:W-:-:S04]  /*08d0*/  LOP3.LUT R24, R5, 0xd, RZ, 0xc0, !PT ;  /* 0x0000000d05187812 */ /* 0x000fc800078ec0ff */
[----:B------:R-:W-:-:S03]  /*08e0*/  ISETP.NE.AND P1, PT, R24, RZ, PT ;  /* 0x000000ff1800720c */ /* 0x000fc60003f25270 */
[----:B------:R-:W-:Y:S10]  /*08f0*/  @!P0 BRA `(.L_x_8) ;  /* 0x00000004000c8947 */ /* 0x000ff40003800000 */
[----:B------:R-:W0:Y:S01]  /*0900*/  S2UR UR7, SR_CgaCtaId ;  /* 0x00000000000779c3 */ /* 0x000e220000008800 */
[----:B------:R-:W1:Y:S01]  /*0910*/  LDCU.64 UR4, c[0x0][0x388] ;  /* 0x00007100ff0477ac */ /* 0x000e620008000a00 */
[----:B------:R-:W-:Y:S02]  /*0920*/  LOP3.LUT R6, R5, 0xfffffff0, RZ, 0xc0, !PT ;  /* 0xfffffff005067812 */ /* 0x000fe400078ec0ff */
[----:B------:R-:W-:Y:S01]  /*0930*/  MOV R18, RZ ;  /* 0x000000ff00127202 */ /* 0x000fe20000000f00 */
[----:B------:R-:W-:Y:S02]  /*0940*/  UMOV UR6, 0x400 ;  /* 0x0000040000067882 */ /* 0x000fe40000000000 */
[----:B------:R-:W-:Y:S01]  /*0950*/  IMAD.MOV R8, RZ, RZ, -R6 ;  /* 0x000000ffff087224 */ /* 0x000fe200078e0a06 */
[----:B-1----:R-:W-:-:S04]  /*0960*/  UIADD3 UR4, UP0, UPT, UR4, 0x20, URZ ;  /* 0x0000002004047890 */ /* 0x002fc8000ff1e0ff */
[----:B------:R-:W-:Y:S02]  /*0970*/  UIADD3.X UR5, UPT, UPT, URZ, UR5, URZ, UP0, !UPT ;  /* 0x00000005ff057290 */ /* 0x000fe400087fe4ff */
[----:B0-----:R-:W-:Y:S01]  /*0980*/  ULEA UR6, UR7, UR6, 0x18 ;  /* 0x0000000607067291 */ /* 0x001fe2000f8ec0ff */
[----:B------:R-:W-:-:S03]  /*0990*/  MOV R2, UR4 ;  /* 0x0000000400027c02 */ /* 0x000fc60008000f00 */
[----:B------:R-:W-:Y:S02]  /*09a0*/  MOV R3, UR5 ;  /* 0x0000000500037c02 */ /* 0x000fe40008000f00 */
[----:B------:R-:W-:-:S05]  /*09b0*/  LEA R4, R7, UR6, 0x2 ;  /* 0x0000000607047c11 */ /* 0x000fca000f8e10ff */
[----:B------:R-:W-:-:S07]  /*09c0*/  VIADD R4, R4, 0x20 ;  /* 0x0000002004047836 */ /* 0x000fce0000000000 */
.L_x_9:
        /* <DEDUP_REMOVED lines=8> */
[----:B------:R-:W2:Y:S04]  /*0a50*/  LDS R23, [R4+-0x20] ;  /* 0xffffe00004177984 */ /* 0x000ea80000000800 */
[----:B------:R-:W5:Y:S04]  /*0a60*/  LDG.E R10, desc[UR8][R2.64] ;  /* 0x00000008020a7981 */ /* 0x000f68000c1e1900 */
[----:B------:R-:W5:Y:S04]  /*0a70*/  LDG.E R16, desc[UR8][R2.64+0x4] ;  /* 0x0000040802107981 */ /* 0x000f68000c1e1900 */
[----:B------:R-:W5:Y:S04]  /*0a80*/  LDG.E R15, desc[UR8][R2.64+0x8] ;  /* 0x00000808020f7981 */ /* 0x000f68000c1e1900 */
[----:B------:R-:W5:Y:S04]  /*0a90*/  LDG.E R14, desc[UR8][R2.64+0xc] ;  /* 0x00000c08020e7981 */ /* 0x000f68000c1e1900 */
[----:B------:R-:W5:Y:S04]  /*0aa0*/  LDG.E R13, desc[UR8][R2.64+0x10] ;  /* 0x00001008020d7981 */ /* 0x000f68000c1e1900 */
[----:B------:R-:W5:Y:S04]  /*0ab0*/  LDG.E R11, desc[UR8][R2.64+0x14] ;  /* 0x00001408020b7981 */ /* 0x000f68000c1e1900 */
[----:B------:R-:W5:Y:S04]  /*0ac0*/  LDG.E R9, desc[UR8][R2.64+0x18] ;  /* 0x0000180802097981 */ /* 0x000f68000c1e1900 */
[----:B------:R-:W3:Y:S01]  /*0ad0*/  LDS R26, [R4+-0x1c] ;  /* 0xffffe400041a7984 */ /* 0x000ee20000000800 */
[----:B--2---:R-:W-:-:S03]  /*0ae0*/  FFMA R23, R23, R25, R18 ;  /* 0x0000001917177223 */ /* 0x004fc60000000012 */
[----:B------:R0:W2:Y:S01]  /*0af0*/  LDG.E R18, desc[UR8][R2.64+0x1c] ;  /* 0x00001c0802127981 */ /* 0x0000a2000c1e1900 */
[----:B------:R-:W-:Y:S02]  /*0b00*/  VIADD R8, R8, 0x10 ;  /* 0x0000001008087836 */ /* 0x000fe40000000000 */
[----:B---3--:R-:W-:Y:S02]  /*0b10*/  FFMA R23, R26, R27, R23 ;  /* 0x0000001b1a177223 */ /* 0x008fe40000000017 */
[----:B------:R-:W4:Y:S01]  /*0b20*/  LDS R26, [R4+-0x18] ;  /* 0xffffe800041a7984 */ /* 0x000f220000000800 */
[----:B------:R-:W-:-:S03]  /*0b30*/  ISETP.NE.AND P0, PT, R8, RZ, PT ;  /* 0x000000ff0800720c */ /* 0x000fc60003f05270 */
[----:B------:R-:W5:Y:S01]  /*0b40*/  LDS R27, [R4+-0x14] ;  /* 0xffffec00041b7984 */ /* 0x000f620000000800 */
[----:B0-----:R-:W-:-:S03]  /*0b50*/  IADD3 R2, P2, PT, R2, 0x40, RZ ;  /* 0x0000004002027810 */ /* 0x001fc60007f5e0ff */
[----:B------:R-:W-:Y:S01]  /*0b60*/  LDS R25, [R4+-0xc] ;  /* 0xfffff40004197984 */ /* 0x000fe20000000800 */
[----:B------:R-:W-:Y:S01]  /*0b70*/  IADD3.X R3, PT, PT, RZ, R3, RZ, P2, !PT ;  /* 0x00000003ff037210 */ /* 0x000fe200017fe4ff */
[----:B----4-:R-:W-:Y:S02]  /*0b80*/  FFMA R22, R26, R22, R23 ;  /* 0x000000161a167223 */ /* 0x010fe40000000017 */
[----:B------:R-:W0:Y:S02]  /*0b90*/  LDS R23, [R4+-0x10] ;  /* 0xfffff00004177984 */ /* 0x000e240000000800 */
[----:B-----5:R-:W-:Y:S02]  /*0ba0*/  FFMA R26, R27, R19, R22 ;  /* 0x000000131b1a7223 */ /* 0x020fe40000000016 */
[----:B------:R-:W1:Y:S04]  /*0bb0*/  LDS R22, [R4+-0x8] ;  /* 0xfffff80004167984 */ /* 0x000e680000000800 */
[----:B------:R-:W3:Y:S01]  /*0bc0*/  LDS R19, [R4+-0x4] ;  /* 0xfffffc0004137984 */ /* 0x000ee20000000800 */
[----:B0-----:R-:W-:-:S03]  /*0bd0*/  FFMA R26, R23, R21, R26 ;  /* 0x00000015171a7223 */ /* 0x001fc6000000001a */
[----:B------:R-:W0:Y:S01]  /*0be0*/  LDS R23, [R4] ;  /* 0x0000000004177984 */ /* 0x000e220000000800 */
[----:B------:R-:W-:-:S03]  /*0bf0*/  FFMA R27, R25, R20, R26 ;  /* 0x00000014191b7223 */ /* 0x000fc6000000001a */
[----:B------:R-:W4:Y:S01]  /*0c00*/  LDS R21, [R4+0x4] ;  /* 0x0000040004157984 */ /* 0x000f220000000800 */
[----:B-1----:R-:W-:-:S03]  /*0c10*/  FFMA R28, R22, R17, R27 ;  /* 0x00000011161c7223 */ /* 0x002fc6000000001b */
[----:B------:R-:W1:Y:S01]  /*0c20*/  LDS R20, [R4+0x8] ;  /* 0x0000080004147984 */ /* 0x000e620000000800 */
[----:B---3--:R-:W-:-:S03]  /*0c30*/  FFMA R28, R19, R12, R28 ;  /* 0x0000000c131c7223 */ /* 0x008fc6000000001c */
[----:B------:R-:W3:Y:S04]  /*0c40*/  LDS R25, [R4+0xc] ;  /* 0x00000c0004197984 */ /* 0x000ee80000000800 */
[----:B------:R-:W5:Y:S04]  /*0c50*/  LDS R26, [R4+0x10] ;  /* 0x00001000041a7984 */ /* 0x000f680000000800 */
[----:B------:R-:W5:Y:S04]  /*0c60*/  LDS R22, [R4+0x14] ;  /* 0x0000140004167984 */ /* 0x000f680000000800 */
[----:B------:R-:W5:Y:S04]  /*0c70*/  LDS R12, [R4+0x18] ;  /* 0x00001800040c7984 */ /* 0x000f680000000800 */
[----:B------:R0:W2:Y:S02]  /*0c80*/  LDS R17, [R4+0x1c] ;  /* 0x00001c0004117984 */ /* 0x0000a40000000800 */
[----:B0-----:R-:W-:-:S02]  /*0c90*/  VIADD R4, R4, 0x40 ;  /* 0x0000004004047836 */ /* 0x001fc40000000000 */
[----:B------:R-:W-:-:S04]  /*0ca0*/  FFMA R10, R23, R10, R28 ;  /* 0x0000000a170a7223 */ /* 0x000fc8000000001c */
[----:B----4-:R-:W-:-:S04]  /*0cb0*/  FFMA R21, R21, R16, R10 ;  /* 0x0000001015157223 */ /* 0x010fc8000000000a */
[----:B-1----:R-:W-:-:S04]  /*0cc0*/  FFMA R20, R20, R15, R21 ;  /* 0x0000000f14147223 */ /* 0x002fc80000000015 */
[----:B---3--:R-:W-:-:S04]  /*0cd0*/  FFMA R25, R25, R14, R20 ;  /* 0x0000000e19197223 */ /* 0x008fc80000000014 */
[----:B-----5:R-:W-:-:S04]  /*0ce0*/  FFMA R13, R26, R13, R25 ;  /* 0x0000000d1a0d7223 */ /* 0x020fc80000000019 */
[----:B------:R-:W-:-:S04]  /*0cf0*/  FFMA R11, R22, R11, R13 ;  /* 0x0000000b160b7223 */ /* 0x000fc8000000000d */
[----:B------:R-:W-:-:S04]  /*0d00*/  FFMA R12, R12, R9, R11 ;  /* 0x000000090c0c7223 */ /* 0x000fc8000000000b */
[----:B--2---:R-:W-:Y:S01]  /*0d10*/  FFMA R18, R17, R18, R12 ;  /* 0x0000001211127223 */ /* 0x004fe2000000000c */
[----:B------:R-:W-:Y:S06]  /*0d20*/  @P0 BRA `(.L_x_9) ;  /* 0xfffffffc00280947 */ /* 0x000fec000383ffff */
.L_x_8:
[----:B------:R-:W-:Y:S05]  /*0d30*/  @!P1 BRA `(.L_x_7) ;  /* 0x0000000400189947 */ /* 0x000fea0003800000 */
[----:B------:R-:W-:Y:S02]  /*0d40*/  ISETP.GE.U32.AND P0, PT, R24, 0x8, PT ;  /* 0x000000081800780c */ /* 0x000fe40003f06070 */
[----:B------:R-:W-:-:S04]  /*0d50*/  LOP3.LUT R21, R5, 0x5, RZ, 0xc0, !PT ;  /* 0x0000000505157812 */ /* 0x000fc800078ec0ff */
[----:B------:R-:W-:-:S07]  /*0d60*/  ISETP.NE.AND P1, PT, R21, RZ, PT ;  /* 0x000000ff1500720c */ /* 0x000fce0003f25270 */
[----:B------:R-:W-:Y:S06]  /*0d70*/  @!P0 BRA `(.L_x_10) ;  /* 0x0000000000808947 */ /* 0x000fec0003800000 */
[----:B------:R-:W0:Y:S02]  /*0d80*/  LDC.64 R10, c[0x0][0x388] ;  /* 0x0000e200ff0a7b82 */ /* 0x000e240000000a00 */
[----:B0-----:R-:W-:-:S05]  /*0d90*/  IMAD.WIDE.U32 R10, R6, 0x4, R10 ;  /* 0x00000004060a7825 */ /* 0x001fca00078e000a */
        /* <DEDUP_REMOVED lines=8> */
[----:B------:R-:W1:Y:S01]  /*0e20*/  S2UR UR5, SR_CgaCtaId ;  /* 0x00000000000579c3 */ /* 0x000e620000008800 */
[----:B------:R-:W-:Y:S01]  /*0e30*/  UMOV UR4, 0x400 ;  /* 0x0000040000047882 */ /* 0x000fe20000000000 */
[----:B------:R-:W-:Y:S01]  /*0e40*/  IADD3 R9, PT, PT, R7, R6, RZ ;  /* 0x0000000607097210 */ /* 0x000fe20007ffe0ff */
[----:B------:R-:W-:Y:S01]  /*0e50*/  VIADD R6, R6, 0x8 ;  /* 0x0000000806067836 */ /* 0x000fe20000000000 */
[----:B-1----:R-:W-:-:S06]  /*0e60*/  ULEA UR4, UR5, UR4, 0x18 ;  /* 0x0000000405047291 */ /* 0x002fcc000f8ec0ff */
[----:B------:R-:W-:-:S05]  /*0e70*/  LEA R9, R9, UR4, 0x2 ;  /* 0x0000000409097c11 */ /* 0x000fca000f8e10ff */
[----:B------:R-:W2:Y:S04]  /*0e80*/  LDS R13, [R9] ;  /* 0x00000000090d7984 */ /* 0x000ea80000000800 */
[----:B------:R-:W3:Y:S04]  /*0e90*/  LDS R15, [R9+0x4] ;  /* 0x00000400090f7984 */ /* 0x000ee80000000800 */
[----:B------:R-:W4:Y:S04]  /*0ea0*/  LDS R17, [R9+0x8] ;  /* 0x0000080009117984 */ /* 0x000f280000000800 */
[----:B------:R-:W5:Y:S04]  /*0eb0*/  LDS R19, [R9+0xc] ;  /* 0x00000c0009137984 */ /* 0x000f680000000800 */
[----:B------:R-:W1:Y:S04]  /*0ec0*/  LDS R22, [R9+0x10] ;  /* 0x0000100009167984 */ /* 0x000e680000000800 */
[----:B0-----:R-:W0:Y:S04]  /*0ed0*/  LDS R11, [R9+0x14] ;  /* 0x00001400090b7984 */ /* 0x001e280000000800 */
[----:B------:R-:W0:Y:S04]  /*0ee0*/  LDS R10, [R9+0x18] ;  /* 0x00001800090a7984 */ /* 0x000e280000000800 */
[----:B------:R-:W0:Y:S01]  /*0ef0*/  LDS R24, [R9+0x1c] ;  /* 0x00001c0009187984 */ /* 0x000e220000000800 */
[----:B--2---:R-:W-:-:S04]  /*0f00*/  FFMA R12, R13, R12, R18 ;  /* 0x0000000c0d0c7223 */ /* 0x004fc80000000012 */
[----:B---3--:R-:W-:-:S04]  /*0f10*/  FFMA R12, R15, R14, R12 ;  /* 0x0000000e0f0c7223 */ /* 0x008fc8000000000c */
[----:B----4-:R-:W-:-:S04]  /*0f20*/  FFMA R12, R17, R16, R12 ;  /* 0x00000010110c7223 */ /* 0x010fc8000000000c */
[----:B-----5:R-:W-:-:S04]  /*0f30*/  FFMA R19, R19, R20, R12 ;  /* 0x0000001413137223 */ /* 0x020fc8000000000c */
[----:B-1----:R-:W-:-:S04]  /*0f40*/  FFMA R8, R22, R8, R19 ;  /* 0x0000000816087223 */ /* 0x002fc80000000013 */
[----:B0-----:R-:W-:-:S04]  /*0f50*/  FFMA R3, R11, R3, R8 ;  /* 0x000000030b037223 */ /* 0x001fc80000000008 */
[----:B------:R-:W-:-:S04]  /*0f60*/  FFMA R3, R10, R2, R3 ;  /* 0x000000020a037223 */ /* 0x000fc80000000003 */
[----:B------:R-:W-:-:S07]  /*0f70*/  FFMA R18, R24, R4, R3 ;  /* 0x0000000418127223 */ /* 0x000fce0000000003 */
.L_x_10:
[----:B------:R-:W-:Y:S05]  /*0f80*/  @!P1 BRA `(.L_x_7) ;  /* 0x0000000000849947 */ /* 0x000fea0003800000 */
[----:B------:R-:W-:Y:S02]  /*0f90*/  ISETP.GE.U32.AND P0, PT, R21, 0x4, PT ;  /* 0x000000041500780c */ /* 0x000fe40003f06070 */
[----:B------:R-:W-:-:S04]  /*0fa0*/  LOP3.LUT R5, R5, 0x1, RZ, 0xc0, !PT ;  /* 0x0000000105057812 */ /* 0x000fc800078ec0ff */
[----:B------:R-:W-:-:S07]  /*0fb0*/  ISETP.NE.U32.AND P1, PT, R5, 0x1, PT ;  /* 0x000000010500780c */ /* 0x000fce0003f25070 */
[----:B------:R-:W0:Y:S08]  /*0fc0*/  @P0 LDC.64 R2, c[0x0][0x388] ;  /* 0x0000e200ff020b82 */ /* 0x000e300000000a00 */
[----:B------:R-:W1:Y:S01]  /*0fd0*/  @!P1 LDC.64 R8, c[0x0][0x388] ;  /* 0x0000e200ff089b82 */ /* 0x000e620000000a00 */
[----:B------:R-:W-:Y:S01]  /*0fe0*/  @P0 IADD3 R4, PT, PT, R7, R6, RZ ;  /* 0x0000000607040210 */ /* 0x000fe20007ffe0ff */
[----:B0-----:R-:W-:-:S05]  /*0ff0*/  @P0 IMAD.WIDE.U32 R10, R6, 0x4, R2 ;  /* 0x00000004060a0825 */ /* 0x001fca00078e0002 */
[----:B------:R-:W2:Y:S01]  /*1000*/  @P0 LDG.E R5, desc[UR8][R10.64] ;  /* 0x000000080a050981 */ /* 0x000ea2000c1e1900 */
[----:B------:R-:W-:-:S03]  /*1010*/  @P0 VIADD R6, R6, 0x4 ;  /* 0x0000000406060836 */ /* 0x000fc60000000000 */
[----:B------:R-:W3:Y:S01]  /*1020*/  @P0 LDG.E R3, desc[UR8][R10.64+0x4] ;  /* 0x000004080a030981 */ /* 0x000ee2000c1e1900 */
[----:B-1----:R-:W-:-:S03]  /*1030*/  @!P1 IMAD.WIDE.U32 R8, R6, 0x4, R8 ;  /* 0x0000000406089825 */ /* 0x002fc600078e0008 */
[----:B------:R-:W4:Y:S04]  /*1040*/  @P0 LDG.E R2, desc[UR8][R10.64+0x8] ;  /* 0x000008080a020981 */ /* 0x000f28000c1e1900 */
[----:B------:R-:W5:Y:S04]  /*1050*/  @P0 LDG.E R14, desc[UR8][R10.64+0xc] ;  /* 0x00000c080a0e0981 */ /* 0x000f68000c1e1900 */
[----:B------:R0:W5:Y:S01]  /*1060*/  @!P1 LDG.E R8, desc[UR8][R8.64] ;  /* 0x0000000808089981 */ /* 0x000162000c1e1900 */
[----:B------:R-:W-:Y:S01]  /*1070*/  @P0 MOV R12, 0x400 ;  /* 0x00000400000c0802 */ /* 0x000fe20000000f00 */
[----:B------:R-:W-:Y:S01]  /*1080*/  @!P1 IMAD.IADD R6, R7, 0x1, R6 ;  /* 0x0000000107069824 */ /* 0x000fe200078e0206 */
[----:B------:R-:W1:Y:S01]  /*1090*/  @P0 S2R R13, SR_CgaCtaId ;  /* 0x00000000000d0919 */ /* 0x000e620000008800 */
[----:B------:R-:W0:Y:S01]  /*10a0*/  @!P1 S2R R17, SR_CgaCtaId ;  /* 0x0000000000119919 */ /* 0x000e220000008800 */
[----:B-1----:R-:W-:-:S02]  /*10b0*/  @P0 LEA R13, R13, R12, 0x18 ;  /* 0x0000000c0d0d0211 */ /* 0x002fc400078ec0ff */
[----:B------:R-:W-:Y:S02]  /*10c0*/  @!P1 MOV R12, 0x400 ;  /* 0x00000400000c9802 */ /* 0x000fe40000000f00 */
[----:B------:R-:W-:Y:S02]  /*10d0*/  @P0 LEA R4, R4, R13, 0x2 ;  /* 0x0000000d04040211 */ /* 0x000fe400078e10ff */
[----:B0-----:R-:W-:-:S03]  /*10e0*/  @!P1 LEA R17, R17, R12, 0x18 ;  /* 0x0000000c11119211 */ /* 0x001fc600078ec0ff */
[----:B------:R-:W2:Y:S01]  /*10f0*/  @P0 LDS R13, [R4] ;  /* 0x00000000040d0984 */ /* 0x000ea20000000800 */
[----:B------:R-:W-:-:S03]  /*1100*/  @!P1 LEA R6, R6, R17, 0x2 ;  /* 0x0000001106069211 */ /* 0x000fc600078e10ff */
[----:B------:R-:W3:Y:S04]  /*1110*/  @P0 LDS R15, [R4+0x4] ;  /* 0x00000400040f0984 */ /* 0x000ee80000000800 */
[----:B------:R-:W4:Y:S04]  /*1120*/  @P0 LDS R12, [R4+0x8] ;  /* 0x00000800040c0984 */ /* 0x000f280000000800 */
[----:B------:R-:W5:Y:S04]  /*1130*/  @P0 LDS R9, [R4+0xc] ;  /* 0x00000c0004090984 */ /* 0x000f680000000800 */
[----:B------:R-:W0:Y:S01]  /*1140*/  @!P1 LDS R7, [R6] ;  /* 0x0000000006079984 */ /* 0x000e220000000800 */
[----:B--2---:R-:W-:-:S04]  /*1150*/  @P0 FFMA R10, R13, R5, R18 ;  /* 0x000000050d0a0223 */ /* 0x004fc80000000012 */
[----:B---3--:R-:W-:-:S04]  /*1160*/  @P0 FFMA R3, R15, R3, R10 ;  /* 0x000000030f030223 */ /* 0x008fc8000000000a */
[----:B----4-:R-:W-:-:S04]  /*1170*/  @P0 FFMA R2, R12, R2, R3 ;  /* 0x000000020c020223 */ /* 0x010fc80000000003 */
[----:B-----5:R-:W-:-:S04]  /*1180*/  @P0 FFMA R18, R9, R14, R2 ;  /* 0x0000000e09120223 */ /* 0x020fc80000000002 */
[----:B0-----:R-:W-:-:S07]  /*1190*/  @!P1 FFMA R18, R7, R8, R18 ;  /* 0x0000000807129223 */ /* 0x001fce0000000012 */
.L_x_7:
[----:B------:R-:W1:Y:S02]  /*11a0*/  LDC.64 R2, c[0x0][0x390] ;  /* 0x0000e400ff027b82 */ /* 0x000e640000000a00 */
[----:B-1----:R-:W-:-:S05]  /*11b0*/  IMAD.WIDE.U32 R2, R0, 0x4, R2 ;  /* 0x0000000400027825 */ /* 0x002fca00078e0002 */
[----:B------:R-:W-:Y:S01]  /*11c0*/  STG.E desc[UR8][R2.64], R18 ;  /* 0x0000001202007986 */ /* 0x000fe2000c101908 */
[----:B------:R-:W-:Y:S05]  /*11d0*/  EXIT ;  /* 0x000000000000794d */ /* 0x000fea0003800000 */
.L_x_11:
[----:B------:R-:W-:-:S00]  /*11e0*/  BRA `(.L_x_11) ;  /* 0xfffffffc00fc7947 */ /* 0x000fc0000383ffff */
[----:B------:R-:W-:-:S00]  /*11f0*/  NOP ;  /* 0x0000000000007918 */ /* 0x000fc00000000000 */
        /* <DEDUP_REMOVED lines=8> */
.L_x_12:


//--------------------- .nv.shared._Z15conv_img_gpu_f3PfS_S_iii --------------------------
	.section	.nv.shared._Z15conv_img_gpu_f3PfS_S_iii,"aw",@nobits
	.sectionflags	@""
	.align	16
	.zero		1024


//--------------------- .nv.shared.reserved.0     --------------------------
	.section	.nv.shared.reserved.0,"aw",@nobits
	.weak		__nv_reservedSMEM_offset_0_alias
	.size		__nv_reservedSMEM_offset_0_alias, 0, 64
	.other		__nv_reservedSMEM_offset_0_alias,@"STO_CUDA_RESERVED_SHARED STV_DEFAULT"
__nv_reservedSMEM_offset_0_alias:
	.zero		0
	.zero		64


//--------------------- .nv.constant0._Z15conv_img_gpu_f3PfS_S_iii --------------------------
	.section	.nv.constant0._Z15conv_img_gpu_f3PfS_S_iii,"a",@progbits
	.sectionflags	@""
	.align	4
.nv.constant0._Z15conv_img_gpu_f3PfS_S_iii:
	.zero		932


//--------------------- SYMBOLS --------------------------

	.type		.nv.reservedSmem.offset0,@object
	.size		.nv.reservedSmem.offset0,0x4
	.type		.nv.reservedSmem.cap,@object
	.size		.nv.reservedSmem.cap,0x4
